	.headerflags	@"EF_CUDA_TEXMODE_UNIFIED EF_CUDA_64BIT_ADDRESS EF_CUDA_ACCELERATORS EF_CUDA_SM90 EF_CUDA_VIRTUAL_SM(EF_CUDA_SM90)"
	.elftype	@"ET_EXEC"


//--------------------- .nv.info                  --------------------------
	.section	.nv.info,"",@"SHT_CUDA_INFO"
	.align	4


	//----- nvinfo : EIATTR_REGCOUNT
	.align		4
        /*0000*/ 	.byte	0x04, 0x2f
        /*0002*/ 	.short	(.L_3 - .L_2)
	.align		4
.L_2:
        /*0004*/ 	.word	index@(triton_poi_fused__native_batch_norm_legit_no_training_add_relu_37)
        /*0008*/ 	.word	0x0000001c


	//----- nvinfo : EIATTR_MIN_STACK_SIZE
	.align		4
.L_3:
        /*000c*/ 	.byte	0x04, 0x12
        /*000e*/ 	.short	(.L_5 - .L_4)
	.align		4
.L_4:
        /*0010*/ 	.word	index@(triton_poi_fused__native_batch_norm_legit_no_training_add_relu_37)
        /*0014*/ 	.word	0x00000000


	//----- nvinfo : EIATTR_FRAME_SIZE
	.align		4
.L_5:
        /*0018*/ 	.byte	0x04, 0x11
        /*001a*/ 	.short	(.L_7 - .L_6)
	.align		4
.L_6:
        /*001c*/ 	.word	index@(triton_poi_fused__native_batch_norm_legit_no_training_add_relu_37)
        /*0020*/ 	.word	0x00000000


	//----- nvinfo : EIATTR_MIN_STACK_SIZE
	.align		4
.L_7:
        /*0024*/ 	.byte	0x04, 0x12
        /*0026*/ 	.short	(.L_9 - .L_8)
	.align		4
.L_8:
        /*0028*/ 	.word	index@(triton_poi_fused__native_batch_norm_legit_no_training_add_relu_37)
        /*002c*/ 	.word	0x00000000
.L_9:


//--------------------- .nv.info.triton_poi_fused__native_batch_norm_legit_no_training_add_relu_37 --------------------------
	.section	.nv.info.triton_poi_fused__native_batch_norm_legit_no_training_add_relu_37,"",@"SHT_CUDA_INFO"
	.sectionflags	@""
	.align	4


	//----- nvinfo : EIATTR_CUDA_API_VERSION
	.align		4
        /*0000*/ 	.byte	0x04, 0x37
        /*0002*/ 	.short	(.L_11 - .L_10)
.L_10:
        /*0004*/ 	.word	0x0000007c


	//----- nvinfo : EIATTR_KPARAM_INFO
	.align		4
.L_11:
        /*0008*/ 	.byte	0x04, 0x17
        /*000a*/ 	.short	(.L_13 - .L_12)
.L_12:
        /*000c*/ 	.word	0x00000000
        /*0010*/ 	.short	0x0009
        /*0012*/ 	.short	0x0044
        /*0014*/ 	.byte	0x00, 0xf0, 0x11, 0x00


	//----- nvinfo : EIATTR_KPARAM_INFO
	.align		4
.L_13:
        /*0018*/ 	.byte	0x04, 0x17
        /*001a*/ 	.short	(.L_15 - .L_14)
.L_14:
        /*001c*/ 	.word	0x00000000
        /*0020*/ 	.short	0x0008
        /*0022*/ 	.short	0x0040
        /*0024*/ 	.byte	0x00, 0xf0, 0x11, 0x00


	//----- nvinfo : EIATTR_KPARAM_INFO
	.align		4
.L_15:
        /*0028*/ 	.byte	0x04, 0x17
        /*002a*/ 	.short	(.L_17 - .L_16)
.L_16:
        /*002c*/ 	.word	0x00000000
        /*0030*/ 	.short	0x0007
        /*0032*/ 	.short	0x0038
        /*0034*/ 	.byte	0x00, 0xf4, 0x21, 0x00


	//----- nvinfo : EIATTR_KPARAM_INFO
	.align		4
.L_17:
        /*0038*/ 	.byte	0x04, 0x17
        /*003a*/ 	.short	(.L_19 - .L_18)
.L_18:
        /*003c*/ 	.word	0x00000000
        /*0040*/ 	.short	0x0006
        /*0042*/ 	.short	0x0030
        /*0044*/ 	.byte	0x00, 0xf4, 0x21, 0x00


	//----- nvinfo : EIATTR_KPARAM_INFO
	.align		4
.L_19:
        /*0048*/ 	.byte	0x04, 0x17
        /*004a*/ 	.short	(.L_21 - .L_20)
.L_20:
        /*004c*/ 	.word	0x00000000
        /*0050*/ 	.short	0x0005
        /*0052*/ 	.short	0x0028
        /*0054*/ 	.byte	0x00, 0xf4, 0x21, 0x00


	//----- nvinfo : EIATTR_KPARAM_INFO
	.align		4
.L_21:
        /*0058*/ 	.byte	0x04, 0x17
        /*005a*/ 	.short	(.L_23 - .L_22)
.L_22:
        /*005c*/ 	.word	0x00000000
        /*0060*/ 	.short	0x0004
        /*0062*/ 	.short	0x0020
        /*0064*/ 	.byte	0x00, 0xf4, 0x21, 0x00


	//----- nvinfo : EIATTR_KPARAM_INFO
	.align		4
.L_23:
        /*0068*/ 	.byte	0x04, 0x17
        /*006a*/ 	.short	(.L_25 - .L_24)
.L_24:
        /*006c*/ 	.word	0x00000000
        /*0070*/ 	.short	0x0003
        /*0072*/ 	.short	0x0018
        /*0074*/ 	.byte	0x00, 0xf4, 0x21, 0x00


	//----- nvinfo : EIATTR_KPARAM_INFO
	.align		4
.L_25:
        /*0078*/ 	.byte	0x04, 0x17
        /*007a*/ 	.short	(.L_27 - .L_26)
.L_26:
        /*007c*/ 	.word	0x00000000
        /*0080*/ 	.short	0x0002
        /*0082*/ 	.short	0x0010
        /*0084*/ 	.byte	0x00, 0xf4, 0x21, 0x00


	//----- nvinfo : EIATTR_KPARAM_INFO
	.align		4
.L_27:
        /*0088*/ 	.byte	0x04, 0x17
        /*008a*/ 	.short	(.L_29 - .L_28)
.L_28:
        /*008c*/ 	.word	0x00000000
        /*0090*/ 	.short	0x0001
        /*0092*/ 	.short	0x0008
        /*0094*/ 	.byte	0x00, 0xf4, 0x21, 0x00


	//----- nvinfo : EIATTR_KPARAM_INFO
	.align		4
.L_29:
        /*0098*/ 	.byte	0x04, 0x17
        /*009a*/ 	.short	(.L_31 - .L_30)
.L_30:
        /*009c*/ 	.word	0x00000000
        /*00a0*/ 	.short	0x0000
        /*00a2*/ 	.short	0x0000
        /*00a4*/ 	.byte	0x00, 0xf4, 0x21, 0x00


	//----- nvinfo : EIATTR_SPARSE_MMA_MASK
	.align		4
.L_31:
        /*00a8*/ 	.byte	0x03, 0x50
        /*00aa*/ 	.short	0x0000


	//----- nvinfo : EIATTR_MAXREG_COUNT
	.align		4
        /*00ac*/ 	.byte	0x03, 0x1b
        /*00ae*/ 	.short	0x00ff


	//----- nvinfo : EIATTR_EXIT_INSTR_OFFSETS
	.align		4
        /*00b0*/ 	.byte	0x04, 0x1c
        /*00b2*/ 	.short	(.L_33 - .L_32)


	//   ....[0]....
.L_32:
        /*00b4*/ 	.word	0x000007f0


	//   ....[1]....
        /*00b8*/ 	.word	0x00000840


	//----- nvinfo : EIATTR_REQNTID
	.align		4
.L_33:
        /*00bc*/ 	.byte	0x04, 0x10
        /*00be*/ 	.short	(.L_35 - .L_34)
.L_34:
        /*00c0*/ 	.word	0x00000080
        /*00c4*/ 	.word	0x00000001
        /*00c8*/ 	.word	0x00000001


	//----- nvinfo : EIATTR_CBANK_PARAM_SIZE
	.align		4
.L_35:
        /*00cc*/ 	.byte	0x03, 0x19
        /*00ce*/ 	.short	0x0048


	//----- nvinfo : EIATTR_PARAM_CBANK
	.align		4
        /*00d0*/ 	.byte	0x04, 0x0a
        /*00d2*/ 	.short	(.L_37 - .L_36)
	.align		4
.L_36:
        /*00d4*/ 	.word	index@(.nv.constant0.triton_poi_fused__native_batch_norm_legit_no_training_add_relu_37)
        /*00d8*/ 	.short	0x0210
        /*00da*/ 	.short	0x0048


	//----- nvinfo : EIATTR_SW_WAR
	.align		4
.L_37:
        /*00dc*/ 	.byte	0x04, 0x36
        /*00de*/ 	.short	(.L_39 - .L_38)
.L_38:
        /*00e0*/ 	.word	0x00000008
.L_39:


//--------------------- .nv.callgraph             --------------------------
	.section	.nv.callgraph,"",@"SHT_CUDA_CALLGRAPH"
	.align	4
	.sectionentsize	8
	.align		4
        /*0000*/ 	.word	0x00000000
	.align		4
        /*0004*/ 	.word	0xffffffff
	.align		4
        /*0008*/ 	.word	0x00000000
	.align		4
        /*000c*/ 	.word	0xfffffffe
	.align		4
        /*0010*/ 	.word	0x00000000
	.align		4
        /*0014*/ 	.word	0xfffffffd
	.align		4
        /*0018*/ 	.word	0x00000000
	.align		4
        /*001c*/ 	.word	0xfffffffc


//--------------------- .nv.constant4             --------------------------
	.section	.nv.constant4,"a",@progbits
	.align	8
	.align		8
.nv.constant4:
        /*0000*/ 	.dword	_$_str
	.align		8
        /*0008*/ 	.dword	_$_str_$_2


//--------------------- .text.triton_poi_fused__native_batch_norm_legit_no_training_add_relu_37 --------------------------
	.section	.text.triton_poi_fused__native_batch_norm_legit_no_training_add_relu_37,"ax",@progbits
	.sectionflags	@"SHF_BARRIERS=1"
	.align	128
        .global         triton_poi_fused__native_batch_norm_legit_no_training_add_relu_37
        .type           triton_poi_fused__native_batch_norm_legit_no_training_add_relu_37,@function
        .size           triton_poi_fused__native_batch_norm_legit_no_training_add_relu_37,(.L_x_1 - triton_poi_fused__native_batch_norm_legit_no_training_add_relu_37)
        .other          triton_poi_fused__native_batch_norm_legit_no_training_add_relu_37,@"STO_CUDA_ENTRY STV_DEFAULT"
triton_poi_fused__native_batch_norm_legit_no_training_add_relu_37:
.text.triton_poi_fused__native_batch_norm_legit_no_training_add_relu_37:
[----:B------:R-:W0:Y:S01]  /*0000*/  LDC R1, c[0x0][0x28] ;  /* 0x00000a00ff017b82 */ /* 0x000e220000000800 */
[----:B------:R-:W1:Y:S07]  /*0010*/  S2R R19, SR_TID.X ;  /* 0x0000000000137919 */ /* 0x000e6e0000002100 */
[----:B------:R-:W2:Y:S01]  /*0020*/  LDC.64 R2, c[0x0][0x220] ;  /* 0x00008800ff027b82 */ /* 0x000ea20000000a00 */
[----:B------:R-:W-:Y:S01]  /*0030*/  ULDC.64 UR6, c[0x0][0x208] ;  /* 0x0000820000067ab9 */ /* 0x000fe20000000a00 */
[----:B------:R-:W3:Y:S01]  /*0040*/  S2R R18, SR_CTAID.Y ;  /* 0x0000000000127919 */ /* 0x000ee20000002600 */
[----:B------:R-:W4:Y:S05]  /*0050*/  S2R R8, SR_CTAID.X ;  /* 0x0000000000087919 */ /* 0x000f2a0000002500 */
[----:B------:R-:W5:Y:S08]  /*0060*/  LDC.64 R16, c[0x0][0x218] ;  /* 0x00008600ff107b82 */ /* 0x000f700000000a00 */
[----:B------:R-:W4:Y:S08]  /*0070*/  LDC.64 R20, c[0x0][0x210] ;  /* 0x00008400ff147b82 */ /* 0x000f300000000a00 */
[----:B------:R-:W5:Y:S01]  /*0080*/  LDC.64 R10, c[0x0][0x228] ;  /* 0x00008a00ff0a7b82 */ /* 0x000f620000000a00 */
[----:B-1----:R-:W-:-:S07]  /*0090*/  IMAD.SHL.U32 R9, R19, 0x2, RZ ;  /* 0x0000000213097824 */ /* 0x002fce00078e00ff */
[----:B------:R-:W1:Y:S01]  /*00a0*/  LDC.64 R12, c[0x0][0x230] ;  /* 0x00008c00ff0c7b82 */ /* 0x000e620000000a00 */
[----:B------:R-:W-:-:S04]  /*00b0*/  LOP3.LUT R9, R9, 0xfe, RZ, 0xc0, !PT ;  /* 0x000000fe09097812 */ /* 0x000fc800078ec0ff */
[----:B---3--:R-:W-:-:S04]  /*00c0*/  PRMT R0, R9, 0x6540, R18 ;  /* 0x0000654009007816 */ /* 0x008fc80000000012 */
[----:B------:R-:W-:Y:S02]  /*00d0*/  SHF.R.S32.HI R5, RZ, 0x1f, R0 ;  /* 0x0000001fff057819 */ /* 0x000fe40000011400 */
[----:B------:R-:W-:Y:S02]  /*00e0*/  ISETP.GE.AND P2, PT, R0, 0x200, PT ;  /* 0x000002000000780c */ /* 0x000fe40003f46270 */
[----:B------:R-:W-:Y:S02]  /*00f0*/  LEA.HI R6, R5, R0, RZ, 0x7 ;  /* 0x0000000005067211 */ /* 0x000fe400078f38ff */
[----:B------:R-:W-:Y:S02]  /*0100*/  CS2R R4, SRZ ;  /* 0x0000000000047805 */ /* 0x000fe4000001ff00 */
[----:B------:R-:W-:-:S05]  /*0110*/  LOP3.LUT R15, R6, 0xffffff80, RZ, 0xc0, !PT ;  /* 0xffffff80060f7812 */ /* 0x000fca00078ec0ff */
[----:B------:R-:W-:-:S04]  /*0120*/  IMAD.IADD R15, R0, 0x1, -R15 ;  /* 0x00000001000f7824 */ /* 0x000fc800078e0a0f */
[----:B--2---:R-:W-:-:S05]  /*0130*/  IMAD.WIDE R2, R15, 0x4, R2 ;  /* 0x000000040f027825 */ /* 0x004fca00078e0202 */
[----:B------:R2:W3:Y:S01]  /*0140*/  @!P2 LDG.E.EL.64 R4, desc[UR6][R2.64] ;  /* 0x000000060204a981 */ /* 0x0004e2000c2e1b00 */
[----:B------:R-:W-:Y:S01]  /*0150*/  IMAD.SHL.U32 R6, R6, 0x4, RZ ;  /* 0x0000000406067824 */ /* 0x000fe200078e00ff */
[----:B----4-:R-:W-:Y:S01]  /*0160*/  ISETP.GE.AND P0, PT, R8, 0x4, PT ;  /* 0x000000040800780c */ /* 0x010fe20003f06270 */
[----:B-----5:R-:W-:-:S03]  /*0170*/  IMAD.WIDE R16, R15, 0x4, R16 ;  /* 0x000000040f107825 */ /* 0x020fc600078e0210 */
[----:B------:R-:W-:Y:S01]  /*0180*/  LOP3.LUT R7, R6, 0xfffffe00, RZ, 0xc0, !PT ;  /* 0xfffffe0006077812 */ /* 0x000fe200078ec0ff */
[C---:B0-----:R-:W-:Y:S01]  /*0190*/  IMAD.WIDE R10, R15.reuse, 0x4, R10 ;  /* 0x000000040f0a7825 */ /* 0x041fe200078e020a */
[----:B------:R-:W-:Y:S02]  /*01a0*/  LEA R6, R8, R15, 0x7 ;  /* 0x0000000f08067211 */ /* 0x000fe400078e38ff */
[----:B------:R-:W-:Y:S02]  /*01b0*/  ISETP.LT.AND P1, PT, R0, 0x200, !P0 ;  /* 0x000002000000780c */ /* 0x000fe40004721270 */
[----:B--2---:R-:W-:Y:S01]  /*01c0*/  CS2R R2, SRZ ;  /* 0x0000000000027805 */ /* 0x004fe2000001ff00 */
[----:B-1----:R-:W-:-:S04]  /*01d0*/  IMAD.WIDE R24, R15, 0x4, R12 ;  /* 0x000000040f187825 */ /* 0x002fc800078e020c */
[----:B------:R-:W-:Y:S01]  /*01e0*/  IMAD.IADD R0, R6, 0x1, R7 ;  /* 0x0000000106007824 */ /* 0x000fe200078e0207 */
[----:B------:R-:W-:-:S03]  /*01f0*/  CS2R R6, SRZ ;  /* 0x0000000000067805 */ /* 0x000fc6000001ff00 */
[----:B------:R-:W-:Y:S01]  /*0200*/  IMAD.WIDE R20, R0, 0x4, R20 ;  /* 0x0000000400147825 */ /* 0x000fe200078e0214 */
[----:B------:R-:W-:Y:S02]  /*0210*/  CS2R R14, SRZ ;  /* 0x00000000000e7805 */ /* 0x000fe4000001ff00 */
[----:B------:R0:W2:Y:S01]  /*0220*/  @!P2 LDG.E.EL.64 R6, desc[UR6][R16.64] ;  /* 0x000000061006a981 */ /* 0x0000a2000c2e1b00 */
[----:B------:R-:W-:-:S03]  /*0230*/  CS2R R12, SRZ ;  /* 0x00000000000c7805 */ /* 0x000fc6000001ff00 */
[----:B------:R1:W2:Y:S04]  /*0240*/  @P1 LDG.E.EL.64 R2, desc[UR6][R20.64] ;  /* 0x0000000614021981 */ /* 0x0002a8000c2e1b00 */
[----:B------:R4:W5:Y:S01]  /*0250*/  @!P2 LDG.E.EL.64 R14, desc[UR6][R10.64] ;  /* 0x000000060a0ea981 */ /* 0x000962000c2e1b00 */
[----:B------:R-:W-:Y:S01]  /*0260*/  IMAD.SHL.U32 R22, R18, 0x100, RZ ;  /* 0x0000010012167824 */ /* 0x000fe200078e00ff */
[----:B------:R-:W-:Y:S01]  /*0270*/  LOP3.LUT R19, R19, 0x7f, RZ, 0xc0, !PT ;  /* 0x0000007f13137812 */ /* 0x000fe200078ec0ff */
[----:B0-----:R-:W0:Y:S01]  /*0280*/  LDC.64 R16, c[0x0][0x238] ;  /* 0x00008e00ff107b82 */ /* 0x001e220000000a00 */
[----:B------:R4:W5:Y:S02]  /*0290*/  @!P2 LDG.E.EL.64 R12, desc[UR6][R24.64] ;  /* 0x00000006180ca981 */ /* 0x000964000c2e1b00 */
[----:B------:R-:W-:-:S02]  /*02a0*/  PRMT R18, R19, 0x6540, R18 ;  /* 0x0000654013127816 */ /* 0x000fc40000000012 */
[----:B------:R-:W-:Y:S02]  /*02b0*/  LOP3.LUT R22, R22, 0x80, R19, 0xfe, !PT ;  /* 0x0000008016167812 */ /* 0x000fe400078efe13 */
[----:B-1----:R-:W-:Y:S02]  /*02c0*/  SHF.R.S32.HI R21, RZ, 0x1f, R18 ;  /* 0x0000001fff157819 */ /* 0x002fe40000011412 */
[----:B------:R-:W-:Y:S02]  /*02d0*/  SHF.R.S32.HI R23, RZ, 0x1f, R22 ;  /* 0x0000001fff177819 */ /* 0x000fe40000011416 */
[----:B------:R-:W-:Y:S02]  /*02e0*/  LEA.HI R21, R21, R18, RZ, 0x7 ;  /* 0x0000001215157211 */ /* 0x000fe400078f38ff */
[----:B------:R-:W-:Y:S02]  /*02f0*/  LEA.HI R23, R23, R22, RZ, 0x7 ;  /* 0x0000001617177211 */ /* 0x000fe400078f38ff */
[----:B----4-:R-:W-:-:S02]  /*0300*/  LOP3.LUT R11, R21, 0x3fffff80, RZ, 0xc0, !PT ;  /* 0x3fffff80150b7812 */ /* 0x010fc400078ec0ff */
[----:B------:R-:W-:Y:S01]  /*0310*/  SHF.L.U32 R10, R21, 0x4, RZ ;  /* 0x00000004150a7819 */ /* 0x000fe200000006ff */
[C---:B------:R-:W-:Y:S01]  /*0320*/  IMAD.SHL.U32 R20, R23.reuse, 0x10, RZ ;  /* 0x0000001017147824 */ /* 0x040fe200078e00ff */
[----:B------:R-:W-:Y:S01]  /*0330*/  LOP3.LUT R21, R23, 0x3fffff80, RZ, 0xc0, !PT ;  /* 0x3fffff8017157812 */ /* 0x000fe200078ec0ff */
[----:B------:R-:W-:Y:S01]  /*0340*/  IMAD.IADD R11, R18, 0x1, -R11 ;  /* 0x00000001120b7824 */ /* 0x000fe200078e0a0b */
[----:B------:R-:W-:Y:S02]  /*0350*/  LOP3.LUT R10, R10, 0xfffff800, RZ, 0xc0, !PT ;  /* 0xfffff8000a0a7812 */ /* 0x000fe400078ec0ff */
[----:B------:R-:W-:Y:S02]  /*0360*/  IADD3 R23, R22, -R21, RZ ;  /* 0x8000001516177210 */ /* 0x000fe40007ffe0ff */
[----:B------:R-:W-:Y:S01]  /*0370*/  LOP3.LUT R20, R20, 0xfffff800, RZ, 0xc0, !PT ;  /* 0xfffff80014147812 */ /* 0x000fe200078ec0ff */
[----:B------:R-:W-:Y:S01]  /*0380*/  IMAD R21, R11, 0x4, R10 ;  /* 0x000000040b157824 */ /* 0x000fe200078e020a */
[----:B------:R-:W-:Y:S01]  /*0390*/  ISETP.LT.AND P2, PT, R18, 0x200, !P0 ;  /* 0x000002001200780c */ /* 0x000fe20004741270 */
[----:B------:R-:W-:Y:S01]  /*03a0*/  VIADD R10, R8, 0x400 ;  /* 0x00000400080a7836 */ /* 0x000fe20000000000 */
[----:B------:R-:W-:Y:S01]  /*03b0*/  LEA R23, R23, R20, 0x2 ;  /* 0x0000001417177211 */ /* 0x000fe200078e10ff */
[----:B------:R-:W-:Y:S01]  /*03c0*/  HFMA2.MMA R18, -RZ, RZ, 0, 0 ;  /* 0x00000000ff127435 */ /* 0x000fe200000001ff */
[----:B------:R-:W-:Y:S01]  /*03d0*/  ISETP.LT.AND P0, PT, R22, 0x200, !P0 ;  /* 0x000002001600780c */ /* 0x000fe20004701270 */
[----:B------:R-:W-:-:S02]  /*03e0*/  IMAD.IADD R11, R10, 0x1, R21 ;  /* 0x000000010a0b7824 */ /* 0x000fc400078e0215 */
[----:B------:R-:W-:Y:S02]  /*03f0*/  IMAD.IADD R25, R10, 0x1, R23 ;  /* 0x000000010a197824 */ /* 0x000fe400078e0217 */
[----:B0-----:R-:W-:-:S04]  /*0400*/  IMAD.WIDE R10, R11, 0x4, R16 ;  /* 0x000000040b0a7825 */ /* 0x001fc800078e0210 */
[----:B------:R-:W-:Y:S01]  /*0410*/  IMAD.MOV.U32 R20, RZ, RZ, RZ ;  /* 0x000000ffff147224 */ /* 0x000fe200078e00ff */
[----:B------:R0:W4:Y:S01]  /*0420*/  @P2 LDG.E.EL R18, desc[UR6][R10.64] ;  /* 0x000000060a122981 */ /* 0x000122000c2e1900 */
[----:B------:R-:W-:-:S05]  /*0430*/  IMAD.WIDE R16, R25, 0x4, R16 ;  /* 0x0000000419107825 */ /* 0x000fca00078e0210 */
[----:B------:R-:W4:Y:S01]  /*0440*/  @P0 LDG.E.EL R20, desc[UR6][R16.64] ;  /* 0x0000000610140981 */ /* 0x000f22000c2e1900 */
[----:B------:R-:W1:Y:S01]  /*0450*/  S2UR UR5, SR_CgaCtaId ;  /* 0x00000000000579c3 */ /* 0x000e620000008800 */
[----:B0-----:R-:W-:Y:S01]  /*0460*/  IMAD.MOV.U32 R11, RZ, RZ, 0x3e800000 ;  /* 0x3e800000ff0b7424 */ /* 0x001fe200078e00ff */
[----:B------:R-:W-:Y:S02]  /*0470*/  UMOV UR4, 0x400 ;  /* 0x0000040000047882 */ /* 0x000fe40000000000 */
[----:B-1----:R-:W-:-:S06]  /*0480*/  UPRMT UR4, UR5, 0x654, UR4 ;  /* 0x0000065405047896 */ /* 0x002fcc0008000004 */
[----:B------:R-:W-:Y:S01]  /*0490*/  LEA R10, R9, UR4, 0x3 ;  /* 0x00000004090a7c11 */ /* 0x000fe2000f8e18ff */
[----:B------:R-:W-:Y:S02]  /*04a0*/  IMAD.IADD R23, R23, 0x1, R8 ;  /* 0x0000000117177824 */ /* 0x000fe400078e0208 */
[----:B---3--:R-:W-:Y:S01]  /*04b0*/  FADD R4, R4, 9.9999997473787516356e-06 ;  /* 0x3727c5ac04047421 */ /* 0x008fe20000000000 */
[----:B------:R-:W-:-:S03]  /*04c0*/  FADD R5, R5, 9.9999997473787516356e-06 ;  /* 0x3727c5ac05057421 */ /* 0x000fc60000000000 */
[----:B------:R-:W0:Y:S08]  /*04d0*/  MUFU.SQRT R22, R4 ;  /* 0x0000000400167308 */ /* 0x000e300000002000 */
[----:B------:R-:W1:Y:S01]  /*04e0*/  MUFU.SQRT R24, R5 ;  /* 0x0000000500187308 */ /* 0x000e620000002000 */
[C---:B0-----:R-:W-:Y:S02]  /*04f0*/  FSETP.GT.AND P3, PT, R22.reuse, 8.50705917302346158658e+37, PT ;  /* 0x7e8000001600780b */ /* 0x041fe40003f64000 */
[----:B------:R-:W-:-:S02]  /*0500*/  FSETP.GEU.AND P5, PT, R22, 1.175494350822287508e-38, PT ;  /* 0x008000001600780b */ /* 0x000fc40003fae000 */
[C---:B-1----:R-:W-:Y:S02]  /*0510*/  FSETP.GT.AND P4, PT, R24.reuse, 8.50705917302346158658e+37, PT ;  /* 0x7e8000001800780b */ /* 0x042fe40003f84000 */
[----:B------:R-:W-:-:S07]  /*0520*/  FSETP.GEU.AND P6, PT, R24, 1.175494350822287508e-38, PT ;  /* 0x008000001800780b */ /* 0x000fce0003fce000 */
[----:B------:R-:W-:-:S04]  /*0530*/  @P3 FMUL R22, R22, 0.25 ;  /* 0x3e80000016163820 */ /* 0x000fc80000400000 */
[----:B------:R-:W-:Y:S01]  /*0540*/  @!P5 FMUL R22, R22, 16777216 ;  /* 0x4b8000001616d820 */ /* 0x000fe20000400000 */
[----:B------:R-:W-:-:S04]  /*0550*/  @P4 FMUL R24, R24, 0.25 ;  /* 0x3e80000018184820 */ /* 0x000fc80000400000 */
[----:B------:R-:W-:Y:S01]  /*0560*/  @!P6 FMUL R24, R24, 16777216 ;  /* 0x4b8000001818e820 */ /* 0x000fe20000400000 */
[----:B------:R-:W0:Y:S01]  /*0570*/  MUFU.RCP R22, R22 ;  /* 0x0000001600167308 */ /* 0x000e220000001000 */
[----:B------:R-:W-:-:S07]  /*0580*/  FSEL R5, R11, 1, P3 ;  /* 0x3f8000000b057808 */ /* 0x000fce0001800000 */
[----:B------:R-:W1:Y:S01]  /*0590*/  MUFU.RCP R24, R24 ;  /* 0x0000001800187308 */ /* 0x000e620000001000 */
[----:B------:R-:W-:Y:S01]  /*05a0*/  FSEL R11, R11, 1, P4 ;  /* 0x3f8000000b0b7808 */ /* 0x000fe20002000000 */
[----:B------:R-:W-:-:S04]  /*05b0*/  @!P5 FMUL R5, R5, 16777216 ;  /* 0x4b8000000505d820 */ /* 0x000fc80000400000 */
[----:B------:R-:W-:Y:S01]  /*05c0*/  @!P6 FMUL R11, R11, 16777216 ;  /* 0x4b8000000b0be820 */ /* 0x000fe20000400000 */
[----:B0-----:R-:W-:Y:S01]  /*05d0*/  FMUL R5, R22, R5 ;  /* 0x0000000516057220 */ /* 0x001fe20000400000 */
[----:B--2---:R-:W-:Y:S01]  /*05e0*/  FADD R2, -R6, R2 ;  /* 0x0000000206027221 */ /* 0x004fe20000000100 */
[----:B------:R-:W-:Y:S01]  /*05f0*/  FADD R3, -R7, R3 ;  /* 0x0000000307037221 */ /* 0x000fe20000000100 */
[----:B-1----:R-:W-:Y:S02]  /*0600*/  FMUL R4, R24, R11 ;  /* 0x0000000b18047220 */ /* 0x002fe40000400000 */
[----:B------:R-:W-:Y:S02]  /*0610*/  FMUL R5, R2, R5 ;  /* 0x0000000502057220 */ /* 0x000fe40000400000 */
[----:B------:R-:W-:Y:S02]  /*0620*/  FMUL R4, R3, R4 ;  /* 0x0000000403047220 */ /* 0x000fe40000400000 */
[----:B-----5:R-:W-:-:S02]  /*0630*/  FFMA R5, R5, R14, R12 ;  /* 0x0000000e05057223 */ /* 0x020fc4000000000c */
[----:B------:R-:W-:-:S03]  /*0640*/  FFMA R4, R4, R15, R13 ;  /* 0x0000000f04047223 */ /* 0x000fc6000000000d */
[C---:B------:R-:W-:Y:S02]  /*0650*/  FSETP.GEU.AND P3, PT, R5.reuse, RZ, PT ;  /* 0x000000ff0500720b */ /* 0x040fe40003f6e000 */
[C---:B------:R-:W-:Y:S02]  /*0660*/  FSETP.GEU.AND P4, PT, R4.reuse, RZ, PT ;  /* 0x000000ff0400720b */ /* 0x040fe40003f8e000 */
[----:B------:R-:W-:Y:S02]  /*0670*/  FSEL R6, R5, RZ, P3 ;  /* 0x000000ff05067208 */ /* 0x000fe40001800000 */
[----:B------:R-:W-:-:S03]  /*0680*/  FSEL R7, R4, RZ, P4 ;  /* 0x000000ff04077208 */ /* 0x000fc60002000000 */
[----:B------:R-:W-:Y:S04]  /*0690*/  STS [R10], R6 ;  /* 0x000000060a007388 */ /* 0x000fe80000000800 */
[----:B------:R-:W-:Y:S01]  /*06a0*/  STS [R10+0x8], R7 ;  /* 0x000008070a007388 */ /* 0x000fe20000000800 */
[C---:B------:R-:W-:Y:S02]  /*06b0*/  LOP3.LUT R2, R19.reuse, 0x80, RZ, 0xfc, !PT ;  /* 0x0000008013027812 */ /* 0x040fe400078efcff */
[----:B------:R-:W-:Y:S01]  /*06c0*/  LEA R12, R19, UR4, 0x3 ;  /* 0x00000004130c7c11 */ /* 0x000fe2000f8e18ff */
[----:B------:R-:W-:Y:S01]  /*06d0*/  BAR.SYNC.DEFER_BLOCKING 0x0 ;  /* 0x0000000000007b1d */ /* 0x000fe20000010000 */
[----:B------:R-:W-:-:S07]  /*06e0*/  LEA R13, R2, UR4, 0x3 ;  /* 0x00000004020d7c11 */ /* 0x000fce000f8e18ff */
[----:B------:R-:W0:Y:S01]  /*06f0*/  LDC.64 R2, c[0x0][0x240] ;  /* 0x00009000ff027b82 */ /* 0x000e220000000a00 */
[----:B------:R-:W1:Y:S04]  /*0700*/  LDS R11, [R12] ;  /* 0x000000000c0b7984 */ /* 0x000e680000000800 */
[----:B------:R-:W2:Y:S01]  /*0710*/  LDS R13, [R13] ;  /* 0x000000000d0d7984 */ /* 0x000ea20000000800 */
[----:B------:R-:W-:-:S05]  /*0720*/  IADD3 R5, R21, R8, RZ ;  /* 0x0000000815057210 */ /* 0x000fca0007ffe0ff */
[----:B0-----:R-:W-:-:S04]  /*0730*/  IMAD.WIDE R4, R5, 0x4, R2 ;  /* 0x0000000405047825 */ /* 0x001fc800078e0202 */
[----:B------:R-:W-:-:S04]  /*0740*/  IMAD.WIDE R2, R23, 0x4, R2 ;  /* 0x0000000417027825 */ /* 0x000fc800078e0202 */
[----:B------:R-:W-:Y:S01]  /*0750*/  IMAD R19, R19, -0x4, R12 ;  /* 0xfffffffc13137824 */ /* 0x000fe200078e020c */
[----:B-1----:R0:W-:Y:S04]  /*0760*/  @P2 STG.E desc[UR6][R4.64], R11 ;  /* 0x0000000b04002986 */ /* 0x0021e8000c101906 */
[----:B--2---:R0:W-:Y:S01]  /*0770*/  @P0 STG.E desc[UR6][R2.64], R13 ;  /* 0x0000000d02000986 */ /* 0x0041e2000c101906 */
[----:B----4-:R-:W-:Y:S01]  /*0780*/  FADD R18, R11, R18 ;  /* 0x000000120b127221 */ /* 0x010fe20000000000 */
[----:B------:R-:W-:Y:S01]  /*0790*/  BAR.SYNC.DEFER_BLOCKING 0x0 ;  /* 0x0000000000007b1d */ /* 0x000fe20000010000 */
[----:B------:R-:W-:-:S05]  /*07a0*/  FADD R20, R13, R20 ;  /* 0x000000140d147221 */ /* 0x000fca0000000000 */
[----:B------:R0:W-:Y:S04]  /*07b0*/  STS [R19], R18 ;  /* 0x0000001213007388 */ /* 0x0001e80000000800 */
[----:B------:R0:W-:Y:S01]  /*07c0*/  STS [R19+0x200], R20 ;  /* 0x0002001413007388 */ /* 0x0001e20000000800 */
[----:B------:R-:W-:Y:S01]  /*07d0*/  IMAD R9, R9, -0x4, R10 ;  /* 0xfffffffc09097824 */ /* 0x000fe200078e020a */
[----:B------:R-:W-:Y:S06]  /*07e0*/  BAR.SYNC.DEFER_BLOCKING 0x0 ;  /* 0x0000000000007b1d */ /* 0x000fec0000010000 */
[----:B0-----:R-:W-:Y:S05]  /*07f0*/  @!P1 EXIT ;  /* 0x000000000000994d */ /* 0x001fea0003800000 */
[----:B------:R-:W0:Y:S01]  /*0800*/  LDS.64 R8, [R9] ;  /* 0x0000000009087984 */ /* 0x000e220000000a00 */
[----:B------:R-:W1:Y:S02]  /*0810*/  LDC.64 R2, c[0x0][0x248] ;  /* 0x00009200ff027b82 */ /* 0x000e640000000a00 */
[----:B-1----:R-:W-:-:S05]  /*0820*/  IMAD.WIDE R2, R0, 0x4, R2 ;  /* 0x0000000400027825 */ /* 0x002fca00078e0202 */
[----:B0-----:R-:W-:Y:S01]  /*0830*/  STG.E.64 desc[UR6][R2.64], R8 ;  /* 0x0000000802007986 */ /* 0x001fe2000c101b06 */
[----:B------:R-:W-:Y:S05]  /*0840*/  EXIT ;  /* 0x000000000000794d */ /* 0x000fea0003800000 */
.L_x_0:
[----:B------:R-:W-:-:S00]  /*0850*/  BRA `(.L_x_0) ;  /* 0xfffffffc00fc7947 */ /* 0x000fc0000383ffff */
[----:B------:R-:W-:-:S00]  /*0860*/  NOP ;  /* 0x0000000000007918 */ /* 0x000fc00000000000 */
        /* <DEDUP_REMOVED lines=9> */
.L_x_1:


//--------------------- .nv.global.init           --------------------------
	.section	.nv.global.init,"aw",@progbits
.nv.global.init:
	.type		_$_str,@object
	.size		_$_str,(_$_str_$_2 - _$_str)
_$_str:
        /*0000*/ 	.byte	0x5f, 0x5f, 0x43, 0x55, 0x44, 0x41, 0x5f, 0x46, 0x54, 0x5a, 0x00
	.type		_$_str_$_2,@object
	.size		_$_str_$_2,(.L_1 - _$_str_$_2)
_$_str_$_2:
        /*000b*/ 	.byte	0x5f, 0x5f, 0x43, 0x55, 0x44, 0x41, 0x5f, 0x50, 0x52, 0x45, 0x43, 0x5f, 0x53, 0x51, 0x52, 0x54
        /*001b*/ 	.byte	0x00
.L_1:


//--------------------- .nv.shared.triton_poi_fused__native_batch_norm_legit_no_training_add_relu_37 --------------------------
	.section	.nv.shared.triton_poi_fused__native_batch_norm_legit_no_training_add_relu_37,"aw",@nobits
	.sectionflags	@""
	.align	16
	.zero		1024


//--------------------- .nv.constant0.triton_poi_fused__native_batch_norm_legit_no_training_add_relu_37 --------------------------
	.section	.nv.constant0.triton_poi_fused__native_batch_norm_legit_no_training_add_relu_37,"a",@progbits
	.sectionflags	@""
	.align	4
.nv.constant0.triton_poi_fused__native_batch_norm_legit_no_training_add_relu_37:
	.zero		600
